//
// Generated by NVIDIA NVVM Compiler
//
// Compiler Build ID: CL-36424714
// Cuda compilation tools, release 13.0, V13.0.88
// Based on NVVM 20.0.0
//

.version 9.0
.target sm_100
.address_size 64

	// .globl	_Z7upsweepPiii

.visible .entry _Z7upsweepPiii(
	.param .u64 .ptr .align 1 _Z7upsweepPiii_param_0,
	.param .u32 _Z7upsweepPiii_param_1,
	.param .u32 _Z7upsweepPiii_param_2
)
{
	.reg .pred 	%p<2>;
	.reg .b32 	%r<16>;
	.reg .b64 	%rd<7>;

	ld.param.u64 	%rd1, [_Z7upsweepPiii_param_0];
	ld.param.u32 	%r4, [_Z7upsweepPiii_param_1];
	ld.param.u32 	%r3, [_Z7upsweepPiii_param_2];
	mov.u32 	%r5, %ctaid.x;
	mov.u32 	%r6, %ntid.x;
	mov.u32 	%r7, %tid.x;
	mad.lo.s32 	%r8, %r5, %r6, %r7;
	mul.lo.s32 	%r9, %r8, %r3;
	shl.b32 	%r1, %r9, 1;
	add.s32 	%r2, %r1, %r3;
	setp.ge.s32 	%p1, %r2, %r4;
	@%p1 bra 	$L__BB0_2;
	cvta.to.global.u64 	%rd2, %rd1;
	mul.wide.s32 	%rd3, %r2, 4;
	add.s64 	%rd4, %rd2, %rd3;
	ld.global.u32 	%r10, [%rd4+-4];
	shl.b32 	%r11, %r3, 1;
	add.s32 	%r12, %r11, %r1;
	add.s32 	%r13, %r12, -1;
	mul.wide.s32 	%rd5, %r13, 4;
	add.s64 	%rd6, %rd2, %rd5;
	ld.global.u32 	%r14, [%rd6];
	add.s32 	%r15, %r14, %r10;
	st.global.u32 	[%rd6], %r15;
$L__BB0_2:
	ret;

}
	// .globl	_Z9downsweepPiii
.visible .entry _Z9downsweepPiii(
	.param .u64 .ptr .align 1 _Z9downsweepPiii_param_0,
	.param .u32 _Z9downsweepPiii_param_1,
	.param .u32 _Z9downsweepPiii_param_2
)
{
	.reg .pred 	%p<2>;
	.reg .b32 	%r<16>;
	.reg .b64 	%rd<7>;

	ld.param.u64 	%rd1, [_Z9downsweepPiii_param_0];
	ld.param.u32 	%r4, [_Z9downsweepPiii_param_1];
	ld.param.u32 	%r3, [_Z9downsweepPiii_param_2];
	mov.u32 	%r5, %ctaid.x;
	mov.u32 	%r6, %ntid.x;
	mov.u32 	%r7, %tid.x;
	mad.lo.s32 	%r8, %r5, %r6, %r7;
	mul.lo.s32 	%r9, %r8, %r3;
	shl.b32 	%r1, %r9, 1;
	add.s32 	%r2, %r1, %r3;
	setp.ge.s32 	%p1, %r2, %r4;
	@%p1 bra 	$L__BB1_2;
	cvta.to.global.u64 	%rd2, %rd1;
	mul.wide.s32 	%rd3, %r2, 4;
	add.s64 	%rd4, %rd2, %rd3;
	ld.global.u32 	%r10, [%rd4+-4];
	shl.b32 	%r11, %r3, 1;
	add.s32 	%r12, %r11, %r1;
	add.s32 	%r13, %r12, -1;
	mul.wide.s32 	%rd5, %r13, 4;
	add.s64 	%rd6, %rd2, %rd5;
	ld.global.u32 	%r14, [%rd6];
	st.global.u32 	[%rd4+-4], %r14;
	add.s32 	%r15, %r14, %r10;
	st.global.u32 	[%rd6], %r15;
$L__BB1_2:
	ret;

}


// ===== COMPILED SASS (sm_100) =====

	.target	sm_100

	.elftype	@"ET_EXEC"


//--------------------- .note.nv.tkinfo           --------------------------
	.section	.note.nv.tkinfo,"",@"SHT_NOTE"
	.sectionflags	@"SHF_NOTE_NV_TKINFO"
	.tkinfo
        /*0018*/ 	.word	0x00000002
        /*0030*/ 	.string	""
        /*0030*/ 	.string	"ptxas"
        /*0030*/ 	.string	"Cuda compilation tools, release 13.0, V13.0.88"
        /*0030*/ 	.string	"Build cuda_13.0.r13.0/compiler.36424714_0"
        /*0030*/ 	.string	"-arch sm_100 -m 64 "



//--------------------- .note.nv.cuinfo           --------------------------
	.section	.note.nv.cuinfo,"",@"SHT_NOTE"
	.sectionflags	@"SHF_NOTE_NV_CUINFO"
        /*0018*/ 	.short	0x0002
        /*001a*/ 	.short	0x0064
        /*001c*/ 	.short	0x0082
	.zero		2


//--------------------- .nv.info                  --------------------------
	.section	.nv.info,"",@"SHT_CUDA_INFO"
	.align	4


	//----- nvinfo : EIATTR_REGCOUNT
	.align		4
        /*0000*/ 	.byte	0x04, 0x2f
        /*0002*/ 	.short	(.L_1 - .L_0)
	.align		4
.L_0:
        /*0004*/ 	.word	index@(_Z7upsweepPiii)
        /*0008*/ 	.word	0x0000000a


	//----- nvinfo : EIATTR_FRAME_SIZE
	.align		4
.L_1:
        /*000c*/ 	.byte	0x04, 0x11
        /*000e*/ 	.short	(.L_3 - .L_2)
	.align		4
.L_2:
        /*0010*/ 	.word	index@(_Z7upsweepPiii)
        /*0014*/ 	.word	0x00000000


	//----- nvinfo : EIATTR_REGCOUNT
	.align		4
.L_3:
        /*0018*/ 	.byte	0x04, 0x2f
        /*001a*/ 	.short	(.L_5 - .L_4)
	.align		4
.L_4:
        /*001c*/ 	.word	index@(_Z9downsweepPiii)
        /*0020*/ 	.word	0x0000000c


	//----- nvinfo : EIATTR_FRAME_SIZE
	.align		4
.L_5:
        /*0024*/ 	.byte	0x04, 0x11
        /*0026*/ 	.short	(.L_7 - .L_6)
	.align		4
.L_6:
        /*0028*/ 	.word	index@(_Z9downsweepPiii)
        /*002c*/ 	.word	0x00000000


	//----- nvinfo : EIATTR_MIN_STACK_SIZE
	.align		4
.L_7:
        /*0030*/ 	.byte	0x04, 0x12
        /*0032*/ 	.short	(.L_9 - .L_8)
	.align		4
.L_8:
        /*0034*/ 	.word	index@(_Z9downsweepPiii)
        /*0038*/ 	.word	0x00000000


	//----- nvinfo : EIATTR_MIN_STACK_SIZE
	.align		4
.L_9:
        /*003c*/ 	.byte	0x04, 0x12
        /*003e*/ 	.short	(.L_11 - .L_10)
	.align		4
.L_10:
        /*0040*/ 	.word	index@(_Z7upsweepPiii)
        /*0044*/ 	.word	0x00000000
.L_11:


//--------------------- .nv.compat                --------------------------
	.section	.nv.compat,"",@"SHT_CUDA_COMPAT_INFO"
	.align	4
        /*0000*/ 	.byte	0x02, 0x09, 0x00, 0x00, 0x02, 0x02, 0x01, 0x00, 0x02, 0x05, 0x05, 0x00, 0x03, 0x07, 0x01, 0x01
        /*0010*/ 	.byte	0x02, 0x03, 0x00, 0x00, 0x02, 0x06, 0x01, 0x00, 0x04, 0x0b, 0x08, 0x00, 0x09, 0x00, 0x00, 0x00
        /*0020*/ 	.byte	0x00, 0x00, 0x00, 0x00


//--------------------- .nv.info._Z9downsweepPiii --------------------------
	.section	.nv.info._Z9downsweepPiii,"",@"SHT_CUDA_INFO"
	.sectionflags	@""
	.align	4


	//----- nvinfo : EIATTR_CUDA_API_VERSION
	.align		4
        /*0000*/ 	.byte	0x04, 0x37
        /*0002*/ 	.short	(.L_13 - .L_12)
.L_12:
        /*0004*/ 	.word	0x00000082


	//----- nvinfo : EIATTR_KPARAM_INFO
	.align		4
.L_13:
        /*0008*/ 	.byte	0x04, 0x17
        /*000a*/ 	.short	(.L_15 - .L_14)
.L_14:
        /*000c*/ 	.word	0x00000000
        /*0010*/ 	.short	0x0002
        /*0012*/ 	.short	0x000c
        /*0014*/ 	.byte	0x00, 0xf0, 0x11, 0x00


	//----- nvinfo : EIATTR_KPARAM_INFO
	.align		4
.L_15:
        /*0018*/ 	.byte	0x04, 0x17
        /*001a*/ 	.short	(.L_17 - .L_16)
.L_16:
        /*001c*/ 	.word	0x00000000
        /*0020*/ 	.short	0x0001
        /*0022*/ 	.short	0x0008
        /*0024*/ 	.byte	0x00, 0xf0, 0x11, 0x00


	//----- nvinfo : EIATTR_KPARAM_INFO
	.align		4
.L_17:
        /*0028*/ 	.byte	0x04, 0x17
        /*002a*/ 	.short	(.L_19 - .L_18)
.L_18:
        /*002c*/ 	.word	0x00000000
        /*0030*/ 	.short	0x0000
        /*0032*/ 	.short	0x0000
        /*0034*/ 	.byte	0x00, 0xf5, 0x21, 0x00


	//----- nvinfo : EIATTR_SPARSE_MMA_MASK
	.align		4
.L_19:
        /*0038*/ 	.byte	0x03, 0x50
        /*003a*/ 	.short	0x0000


	//----- nvinfo : EIATTR_MAXREG_COUNT
	.align		4
        /*003c*/ 	.byte	0x03, 0x1b
        /*003e*/ 	.short	0x00ff


	//----- nvinfo : EIATTR_MERCURY_ISA_VERSION
	.align		4
        /*0040*/ 	.byte	0x03, 0x5f
        /*0042*/ 	.short	0x0101


	//----- nvinfo : EIATTR_VRC_CTA_INIT_COUNT
	.align		4
        /*0044*/ 	.byte	0x02, 0x4a
	.zero		1
	.zero		1


	//----- nvinfo : EIATTR_EXIT_INSTR_OFFSETS
	.align		4
        /*0048*/ 	.byte	0x04, 0x1c
        /*004a*/ 	.short	(.L_21 - .L_20)


	//   ....[0]....
.L_20:
        /*004c*/ 	.word	0x000000a0


	//   ....[1]....
        /*0050*/ 	.word	0x00000160


	//----- nvinfo : EIATTR_CBANK_PARAM_SIZE
	.align		4
.L_21:
        /*0054*/ 	.byte	0x03, 0x19
        /*0056*/ 	.short	0x0010


	//----- nvinfo : EIATTR_PARAM_CBANK
	.align		4
        /*0058*/ 	.byte	0x04, 0x0a
        /*005a*/ 	.short	(.L_23 - .L_22)
	.align		4
.L_22:
        /*005c*/ 	.word	index@(.nv.constant0._Z9downsweepPiii)
        /*0060*/ 	.short	0x0380
        /*0062*/ 	.short	0x0010


	//----- nvinfo : EIATTR_SW_WAR
	.align		4
.L_23:
        /*0064*/ 	.byte	0x04, 0x36
        /*0066*/ 	.short	(.L_25 - .L_24)
.L_24:
        /*0068*/ 	.word	0x00000008
.L_25:


//--------------------- .nv.info._Z7upsweepPiii   --------------------------
	.section	.nv.info._Z7upsweepPiii,"",@"SHT_CUDA_INFO"
	.sectionflags	@""
	.align	4


	//----- nvinfo : EIATTR_CUDA_API_VERSION
	.align		4
        /*0000*/ 	.byte	0x04, 0x37
        /*0002*/ 	.short	(.L_27 - .L_26)
.L_26:
        /*0004*/ 	.word	0x00000082


	//----- nvinfo : EIATTR_KPARAM_INFO
	.align		4
.L_27:
        /*0008*/ 	.byte	0x04, 0x17
        /*000a*/ 	.short	(.L_29 - .L_28)
.L_28:
        /*000c*/ 	.word	0x00000000
        /*0010*/ 	.short	0x0002
        /*0012*/ 	.short	0x000c
        /*0014*/ 	.byte	0x00, 0xf0, 0x11, 0x00


	//----- nvinfo : EIATTR_KPARAM_INFO
	.align		4
.L_29:
        /*0018*/ 	.byte	0x04, 0x17
        /*001a*/ 	.short	(.L_31 - .L_30)
.L_30:
        /*001c*/ 	.word	0x00000000
        /*0020*/ 	.short	0x0001
        /*0022*/ 	.short	0x0008
        /*0024*/ 	.byte	0x00, 0xf0, 0x11, 0x00


	//----- nvinfo : EIATTR_KPARAM_INFO
	.align		4
.L_31:
        /*0028*/ 	.byte	0x04, 0x17
        /*002a*/ 	.short	(.L_33 - .L_32)
.L_32:
        /*002c*/ 	.word	0x00000000
        /*0030*/ 	.short	0x0000
        /*0032*/ 	.short	0x0000
        /*0034*/ 	.byte	0x00, 0xf5, 0x21, 0x00


	//----- nvinfo : EIATTR_SPARSE_MMA_MASK
	.align		4
.L_33:
        /*0038*/ 	.byte	0x03, 0x50
        /*003a*/ 	.short	0x0000


	//----- nvinfo : EIATTR_MAXREG_COUNT
	.align		4
        /*003c*/ 	.byte	0x03, 0x1b
        /*003e*/ 	.short	0x00ff


	//----- nvinfo : EIATTR_MERCURY_ISA_VERSION
	.align		4
        /*0040*/ 	.byte	0x03, 0x5f
        /*0042*/ 	.short	0x0101


	//----- nvinfo : EIATTR_VRC_CTA_INIT_COUNT
	.align		4
        /*0044*/ 	.byte	0x02, 0x4a
	.zero		1
	.zero		1


	//----- nvinfo : EIATTR_EXIT_INSTR_OFFSETS
	.align		4
        /*0048*/ 	.byte	0x04, 0x1c
        /*004a*/ 	.short	(.L_35 - .L_34)


	//   ....[0]....
.L_34:
        /*004c*/ 	.word	0x000000a0


	//   ....[1]....
        /*0050*/ 	.word	0x00000150


	//----- nvinfo : EIATTR_CBANK_PARAM_SIZE
	.align		4
.L_35:
        /*0054*/ 	.byte	0x03, 0x19
        /*0056*/ 	.short	0x0010


	//----- nvinfo : EIATTR_PARAM_CBANK
	.align		4
        /*0058*/ 	.byte	0x04, 0x0a
        /*005a*/ 	.short	(.L_37 - .L_36)
	.align		4
.L_36:
        /*005c*/ 	.word	index@(.nv.constant0._Z7upsweepPiii)
        /*0060*/ 	.short	0x0380
        /*0062*/ 	.short	0x0010


	//----- nvinfo : EIATTR_SW_WAR
	.align		4
.L_37:
        /*0064*/ 	.byte	0x04, 0x36
        /*0066*/ 	.short	(.L_39 - .L_38)
.L_38:
        /*0068*/ 	.word	0x00000008
.L_39:


//--------------------- .nv.callgraph             --------------------------
	.section	.nv.callgraph,"",@"SHT_CUDA_CALLGRAPH"
	.align	4
	.sectionentsize	8
	.align		4
        /*0000*/ 	.word	0x00000000
	.align		4
        /*0004*/ 	.word	0xffffffff
	.align		4
        /*0008*/ 	.word	0x00000000
	.align		4
        /*000c*/ 	.word	0xfffffffe
	.align		4
        /*0010*/ 	.word	0x00000000
	.align		4
        /*0014*/ 	.word	0xfffffffd
	.align		4
        /*0018*/ 	.word	0x00000000
	.align		4
        /*001c*/ 	.word	0xfffffffc


//--------------------- .text._Z9downsweepPiii    --------------------------
	.section	.text._Z9downsweepPiii,"ax",@progbits
	.align	128
        .global         _Z9downsweepPiii
        .type           _Z9downsweepPiii,@function
        .size           _Z9downsweepPiii,(.L_x_2 - _Z9downsweepPiii)
        .other          _Z9downsweepPiii,@"STO_CUDA_ENTRY STV_DEFAULT"
_Z9downsweepPiii:
.text._Z9downsweepPiii:
[----:B------:R-:W-:Y:S01]  /*0000*/  LDC R1, c[0x0][0x37c] ;  /* 0x0000df00ff017b82 */ /* 0x000fe20000000800 */
[----:B------:R-:W0:Y:S07]  /*0010*/  S2R R3, SR_TID.X ;  /* 0x0000000000037919 */ /* 0x000e2e0000002100 */
[----:B------:R-:W0:Y:S08]  /*0020*/  S2UR UR4, SR_CTAID.X ;  /* 0x00000000000479c3 */ /* 0x000e300000002500 */
[----:B------:R-:W0:Y:S08]  /*0030*/  LDC R0, c[0x0][0x360] ;  /* 0x0000d800ff007b82 */ /* 0x000e300000000800 */
[----:B------:R-:W1:Y:S01]  /*0040*/  LDC.64 R6, c[0x0][0x388] ;  /* 0x0000e200ff067b82 */ /* 0x000e620000000a00 */
[----:B0-----:R-:W-:-:S04]  /*0050*/  IMAD R0, R0, UR4, R3 ;  /* 0x0000000400007c24 */ /* 0x001fc8000f8e0203 */
[----:B-1----:R-:W-:-:S05]  /*0060*/  IMAD R0, R0, R7, RZ ;  /* 0x0000000700007224 */ /* 0x002fca00078e02ff */
[----:B------:R-:W-:-:S04]  /*0070*/  SHF.L.U32 R0, R0, 0x1, RZ ;  /* 0x0000000100007819 */ /* 0x000fc800000006ff */
[----:B------:R-:W-:-:S04]  /*0080*/  IADD3 R3, PT, PT, R0, R7, RZ ;  /* 0x0000000700037210 */ /* 0x000fc80007ffe0ff */
[----:B------:R-:W-:-:S13]  /*0090*/  ISETP.GE.AND P0, PT, R3, R6, PT ;  /* 0x000000060300720c */ /* 0x000fda0003f06270 */
[----:B------:R-:W-:Y:S05]  /*00a0*/  @P0 EXIT ;  /* 0x000000000000094d */ /* 0x000fea0003800000 */
[----:B------:R-:W0:Y:S01]  /*00b0*/  LDC.64 R4, c[0x0][0x380] ;  /* 0x0000e000ff047b82 */ /* 0x000e220000000a00 */
[----:B------:R-:W1:Y:S01]  /*00c0*/  LDCU.64 UR4, c[0x0][0x358] ;  /* 0x00006b00ff0477ac */ /* 0x000e620008000a00 */
[----:B------:R-:W-:-:S04]  /*00d0*/  LEA R0, R7, R0, 0x1 ;  /* 0x0000000007007211 */ /* 0x000fc800078e08ff */
[----:B------:R-:W-:Y:S01]  /*00e0*/  IADD3 R7, PT, PT, R0, -0x1, RZ ;  /* 0xffffffff00077810 */ /* 0x000fe20007ffe0ff */
[----:B0-----:R-:W-:-:S04]  /*00f0*/  IMAD.WIDE R2, R3, 0x4, R4 ;  /* 0x0000000403027825 */ /* 0x001fc800078e0204 */
[----:B------:R-:W-:Y:S01]  /*0100*/  IMAD.WIDE R4, R7, 0x4, R4 ;  /* 0x0000000407047825 */ /* 0x000fe200078e0204 */
[----:B-1----:R-:W2:Y:S04]  /*0110*/  LDG.E R0, desc[UR4][R2.64+-0x4] ;  /* 0xfffffc0402007981 */ /* 0x002ea8000c1e1900 */
[----:B------:R-:W2:Y:S02]  /*0120*/  LDG.E R7, desc[UR4][R4.64] ;  /* 0x0000000404077981 */ /* 0x000ea4000c1e1900 */
[----:B--2---:R-:W-:Y:S02]  /*0130*/  IADD3 R9, PT, PT, R0, R7, RZ ;  /* 0x0000000700097210 */ /* 0x004fe40007ffe0ff */
[----:B------:R-:W-:Y:S04]  /*0140*/  STG.E desc[UR4][R2.64+-0x4], R7 ;  /* 0xfffffc0702007986 */ /* 0x000fe8000c101904 */
[----:B------:R-:W-:Y:S01]  /*0150*/  STG.E desc[UR4][R4.64], R9 ;  /* 0x0000000904007986 */ /* 0x000fe2000c101904 */
[----:B------:R-:W-:Y:S05]  /*0160*/  EXIT ;  /* 0x000000000000794d */ /* 0x000fea0003800000 */
.L_x_0:
[----:B------:R-:W-:-:S00]  /*0170*/  BRA `(.L_x_0) ;  /* 0xfffffffc00fc7947 */ /* 0x000fc0000383ffff */
[----:B------:R-:W-:-:S00]  /*0180*/  NOP ;  /* 0x0000000000007918 */ /* 0x000fc00000000000 */
[----:B------:R-:W-:-:S00]  /*0190*/  NOP ;  /* 0x0000000000007918 */ /* 0x000fc00000000000 */
[----:B------:R-:W-:-:S00]  /*01a0*/  NOP ;  /* 0x0000000000007918 */ /* 0x000fc00000000000 */
[----:B------:R-:W-:-:S00]  /*01b0*/  NOP ;  /* 0x0000000000007918 */ /* 0x000fc00000000000 */
[----:B------:R-:W-:-:S00]  /*01c0*/  NOP ;  /* 0x0000000000007918 */ /* 0x000fc00000000000 */
[----:B------:R-:W-:-:S00]  /*01d0*/  NOP ;  /* 0x0000000000007918 */ /* 0x000fc00000000000 */
[----:B------:R-:W-:-:S00]  /*01e0*/  NOP ;  /* 0x0000000000007918 */ /* 0x000fc00000000000 */
[----:B------:R-:W-:-:S00]  /*01f0*/  NOP ;  /* 0x0000000000007918 */ /* 0x000fc00000000000 */
.L_x_2:


//--------------------- .text._Z7upsweepPiii      --------------------------
	.section	.text._Z7upsweepPiii,"ax",@progbits
	.align	128
        .global         _Z7upsweepPiii
        .type           _Z7upsweepPiii,@function
        .size           _Z7upsweepPiii,(.L_x_3 - _Z7upsweepPiii)
        .other          _Z7upsweepPiii,@"STO_CUDA_ENTRY STV_DEFAULT"
_Z7upsweepPiii:
.text._Z7upsweepPiii:
        /* <DEDUP_REMOVED lines=16> */
[----:B------:R-:W-:Y:S02]  /*0100*/  IMAD.WIDE R4, R7, 0x4, R4 ;  /* 0x0000000407047825 */ /* 0x000fe400078e0204 */
[----:B-1----:R-:W2:Y:S04]  /*0110*/  LDG.E R2, desc[UR4][R2.64+-0x4] ;  /* 0xfffffc0402027981 */ /* 0x002ea8000c1e1900 */
[----:B------:R-:W2:Y:S02]  /*0120*/  LDG.E R7, desc[UR4][R4.64] ;  /* 0x0000000404077981 */ /* 0x000ea4000c1e1900 */
[----:B--2---:R-:W-:-:S05]  /*0130*/  IADD3 R7, PT, PT, R2, R7, RZ ;  /* 0x0000000702077210 */ /* 0x004fca0007ffe0ff */
[----:B------:R-:W-:Y:S01]  /*0140*/  STG.E desc[UR4][R4.64], R7 ;  /* 0x0000000704007986 */ /* 0x000fe2000c101904 */
[----:B------:R-:W-:Y:S05]  /*0150*/  EXIT ;  /* 0x000000000000794d */ /* 0x000fea0003800000 */
.L_x_1:
        /* <DEDUP_REMOVED lines=10> */
.L_x_3:


//--------------------- .nv.shared.reserved.0     --------------------------
	.section	.nv.shared.reserved.0,"aw",@nobits
	.weak		__nv_reservedSMEM_offset_0_alias
	.size		__nv_reservedSMEM_offset_0_alias, 0, 64
	.other		__nv_reservedSMEM_offset_0_alias,@"STO_CUDA_RESERVED_SHARED STV_DEFAULT"
__nv_reservedSMEM_offset_0_alias:
	.zero		0
	.zero		64


//--------------------- .nv.constant0._Z9downsweepPiii --------------------------
	.section	.nv.constant0._Z9downsweepPiii,"a",@progbits
	.sectionflags	@""
	.align	4
.nv.constant0._Z9downsweepPiii:
	.zero		912


//--------------------- .nv.constant0._Z7upsweepPiii --------------------------
	.section	.nv.constant0._Z7upsweepPiii,"a",@progbits
	.sectionflags	@""
	.align	4
.nv.constant0._Z7upsweepPiii:
	.zero		912


//--------------------- SYMBOLS --------------------------

	.type		.nv.reservedSmem.offset0,@object
	.size		.nv.reservedSmem.offset0,0x4
